//
// Generated by NVIDIA NVVM Compiler
//
// Compiler Build ID: CL-36424714
// Cuda compilation tools, release 13.0, V13.0.88
// Based on NVVM 20.0.0
//

.version 9.0
.target sm_100
.address_size 64

	// .globl	_Z12parallel_CSRiPiS_PdS_S0_

.visible .entry _Z12parallel_CSRiPiS_PdS_S0_(
	.param .u32 _Z12parallel_CSRiPiS_PdS_S0__param_0,
	.param .u64 .ptr .align 1 _Z12parallel_CSRiPiS_PdS_S0__param_1,
	.param .u64 .ptr .align 1 _Z12parallel_CSRiPiS_PdS_S0__param_2,
	.param .u64 .ptr .align 1 _Z12parallel_CSRiPiS_PdS_S0__param_3,
	.param .u64 .ptr .align 1 _Z12parallel_CSRiPiS_PdS_S0__param_4,
	.param .u64 .ptr .align 1 _Z12parallel_CSRiPiS_PdS_S0__param_5
)
{
	.reg .pred 	%p<11>;
	.reg .b32 	%r<96>;
	.reg .b64 	%rd<91>;
	.reg .b64 	%fd<112>;

	ld.param.u32 	%r23, [_Z12parallel_CSRiPiS_PdS_S0__param_0];
	ld.param.u64 	%rd6, [_Z12parallel_CSRiPiS_PdS_S0__param_1];
	ld.param.u64 	%rd8, [_Z12parallel_CSRiPiS_PdS_S0__param_2];
	ld.param.u64 	%rd9, [_Z12parallel_CSRiPiS_PdS_S0__param_3];
	ld.param.u64 	%rd10, [_Z12parallel_CSRiPiS_PdS_S0__param_4];
	ld.param.u64 	%rd7, [_Z12parallel_CSRiPiS_PdS_S0__param_5];
	cvta.to.global.u64 	%rd1, %rd10;
	cvta.to.global.u64 	%rd2, %rd8;
	cvta.to.global.u64 	%rd3, %rd9;
	mov.u32 	%r24, %ctaid.x;
	mov.u32 	%r25, %ntid.x;
	mov.u32 	%r26, %tid.x;
	mad.lo.s32 	%r1, %r24, %r25, %r26;
	setp.ge.s32 	%p1, %r1, %r23;
	@%p1 bra 	$L__BB0_15;
	cvta.to.global.u64 	%rd11, %rd6;
	mul.wide.s32 	%rd12, %r1, 4;
	add.s64 	%rd13, %rd11, %rd12;
	ld.global.u32 	%r91, [%rd13];
	ld.global.u32 	%r3, [%rd13+4];
	setp.ge.s32 	%p2, %r91, %r3;
	mov.f64 	%fd111, 0d0000000000000000;
	@%p2 bra 	$L__BB0_14;
	add.s32 	%r27, %r91, 1;
	max.s32 	%r28, %r3, %r27;
	sub.s32 	%r4, %r28, %r91;
	and.b32  	%r5, %r4, 15;
	sub.s32 	%r29, %r91, %r28;
	setp.gt.u32 	%p3, %r29, -16;
	mov.f64 	%fd111, 0d0000000000000000;
	@%p3 bra 	$L__BB0_5;
	and.b32  	%r30, %r4, -16;
	neg.s32 	%r89, %r30;
	add.s64 	%rd4, %rd3, 64;
	add.s64 	%rd5, %rd2, 32;
	mov.f64 	%fd111, 0d0000000000000000;
$L__BB0_4:
	.pragma "nounroll";
	mul.wide.s32 	%rd14, %r91, 8;
	add.s64 	%rd15, %rd4, %rd14;
	mul.wide.s32 	%rd16, %r91, 4;
	add.s64 	%rd17, %rd5, %rd16;
	ld.global.f64 	%fd18, [%rd15+-64];
	ld.global.u32 	%r31, [%rd17+-32];
	mul.wide.s32 	%rd18, %r31, 4;
	add.s64 	%rd19, %rd1, %rd18;
	ld.global.u32 	%r32, [%rd19];
	cvt.rn.f64.s32 	%fd19, %r32;
	fma.rn.f64 	%fd20, %fd18, %fd19, %fd111;
	ld.global.f64 	%fd21, [%rd15+-56];
	ld.global.u32 	%r33, [%rd17+-28];
	mul.wide.s32 	%rd20, %r33, 4;
	add.s64 	%rd21, %rd1, %rd20;
	ld.global.u32 	%r34, [%rd21];
	cvt.rn.f64.s32 	%fd22, %r34;
	fma.rn.f64 	%fd23, %fd21, %fd22, %fd20;
	ld.global.f64 	%fd24, [%rd15+-48];
	ld.global.u32 	%r35, [%rd17+-24];
	mul.wide.s32 	%rd22, %r35, 4;
	add.s64 	%rd23, %rd1, %rd22;
	ld.global.u32 	%r36, [%rd23];
	cvt.rn.f64.s32 	%fd25, %r36;
	fma.rn.f64 	%fd26, %fd24, %fd25, %fd23;
	ld.global.f64 	%fd27, [%rd15+-40];
	ld.global.u32 	%r37, [%rd17+-20];
	mul.wide.s32 	%rd24, %r37, 4;
	add.s64 	%rd25, %rd1, %rd24;
	ld.global.u32 	%r38, [%rd25];
	cvt.rn.f64.s32 	%fd28, %r38;
	fma.rn.f64 	%fd29, %fd27, %fd28, %fd26;
	ld.global.f64 	%fd30, [%rd15+-32];
	ld.global.u32 	%r39, [%rd17+-16];
	mul.wide.s32 	%rd26, %r39, 4;
	add.s64 	%rd27, %rd1, %rd26;
	ld.global.u32 	%r40, [%rd27];
	cvt.rn.f64.s32 	%fd31, %r40;
	fma.rn.f64 	%fd32, %fd30, %fd31, %fd29;
	ld.global.f64 	%fd33, [%rd15+-24];
	ld.global.u32 	%r41, [%rd17+-12];
	mul.wide.s32 	%rd28, %r41, 4;
	add.s64 	%rd29, %rd1, %rd28;
	ld.global.u32 	%r42, [%rd29];
	cvt.rn.f64.s32 	%fd34, %r42;
	fma.rn.f64 	%fd35, %fd33, %fd34, %fd32;
	ld.global.f64 	%fd36, [%rd15+-16];
	ld.global.u32 	%r43, [%rd17+-8];
	mul.wide.s32 	%rd30, %r43, 4;
	add.s64 	%rd31, %rd1, %rd30;
	ld.global.u32 	%r44, [%rd31];
	cvt.rn.f64.s32 	%fd37, %r44;
	fma.rn.f64 	%fd38, %fd36, %fd37, %fd35;
	ld.global.f64 	%fd39, [%rd15+-8];
	ld.global.u32 	%r45, [%rd17+-4];
	mul.wide.s32 	%rd32, %r45, 4;
	add.s64 	%rd33, %rd1, %rd32;
	ld.global.u32 	%r46, [%rd33];
	cvt.rn.f64.s32 	%fd40, %r46;
	fma.rn.f64 	%fd41, %fd39, %fd40, %fd38;
	ld.global.f64 	%fd42, [%rd15];
	ld.global.u32 	%r47, [%rd17];
	mul.wide.s32 	%rd34, %r47, 4;
	add.s64 	%rd35, %rd1, %rd34;
	ld.global.u32 	%r48, [%rd35];
	cvt.rn.f64.s32 	%fd43, %r48;
	fma.rn.f64 	%fd44, %fd42, %fd43, %fd41;
	ld.global.f64 	%fd45, [%rd15+8];
	ld.global.u32 	%r49, [%rd17+4];
	mul.wide.s32 	%rd36, %r49, 4;
	add.s64 	%rd37, %rd1, %rd36;
	ld.global.u32 	%r50, [%rd37];
	cvt.rn.f64.s32 	%fd46, %r50;
	fma.rn.f64 	%fd47, %fd45, %fd46, %fd44;
	ld.global.f64 	%fd48, [%rd15+16];
	ld.global.u32 	%r51, [%rd17+8];
	mul.wide.s32 	%rd38, %r51, 4;
	add.s64 	%rd39, %rd1, %rd38;
	ld.global.u32 	%r52, [%rd39];
	cvt.rn.f64.s32 	%fd49, %r52;
	fma.rn.f64 	%fd50, %fd48, %fd49, %fd47;
	ld.global.f64 	%fd51, [%rd15+24];
	ld.global.u32 	%r53, [%rd17+12];
	mul.wide.s32 	%rd40, %r53, 4;
	add.s64 	%rd41, %rd1, %rd40;
	ld.global.u32 	%r54, [%rd41];
	cvt.rn.f64.s32 	%fd52, %r54;
	fma.rn.f64 	%fd53, %fd51, %fd52, %fd50;
	ld.global.f64 	%fd54, [%rd15+32];
	ld.global.u32 	%r55, [%rd17+16];
	mul.wide.s32 	%rd42, %r55, 4;
	add.s64 	%rd43, %rd1, %rd42;
	ld.global.u32 	%r56, [%rd43];
	cvt.rn.f64.s32 	%fd55, %r56;
	fma.rn.f64 	%fd56, %fd54, %fd55, %fd53;
	ld.global.f64 	%fd57, [%rd15+40];
	ld.global.u32 	%r57, [%rd17+20];
	mul.wide.s32 	%rd44, %r57, 4;
	add.s64 	%rd45, %rd1, %rd44;
	ld.global.u32 	%r58, [%rd45];
	cvt.rn.f64.s32 	%fd58, %r58;
	fma.rn.f64 	%fd59, %fd57, %fd58, %fd56;
	ld.global.f64 	%fd60, [%rd15+48];
	ld.global.u32 	%r59, [%rd17+24];
	mul.wide.s32 	%rd46, %r59, 4;
	add.s64 	%rd47, %rd1, %rd46;
	ld.global.u32 	%r60, [%rd47];
	cvt.rn.f64.s32 	%fd61, %r60;
	fma.rn.f64 	%fd62, %fd60, %fd61, %fd59;
	ld.global.f64 	%fd63, [%rd15+56];
	ld.global.u32 	%r61, [%rd17+28];
	mul.wide.s32 	%rd48, %r61, 4;
	add.s64 	%rd49, %rd1, %rd48;
	ld.global.u32 	%r62, [%rd49];
	cvt.rn.f64.s32 	%fd64, %r62;
	fma.rn.f64 	%fd111, %fd63, %fd64, %fd62;
	add.s32 	%r91, %r91, 16;
	add.s32 	%r89, %r89, 16;
	setp.ne.s32 	%p4, %r89, 0;
	@%p4 bra 	$L__BB0_4;
$L__BB0_5:
	setp.eq.s32 	%p5, %r5, 0;
	@%p5 bra 	$L__BB0_14;
	and.b32  	%r12, %r4, 7;
	setp.lt.u32 	%p6, %r5, 8;
	@%p6 bra 	$L__BB0_8;
	mul.wide.s32 	%rd50, %r91, 8;
	add.s64 	%rd51, %rd3, %rd50;
	ld.global.f64 	%fd66, [%rd51];
	mul.wide.s32 	%rd52, %r91, 4;
	add.s64 	%rd53, %rd2, %rd52;
	ld.global.u32 	%r63, [%rd53];
	mul.wide.s32 	%rd54, %r63, 4;
	add.s64 	%rd55, %rd1, %rd54;
	ld.global.u32 	%r64, [%rd55];
	cvt.rn.f64.s32 	%fd67, %r64;
	fma.rn.f64 	%fd68, %fd66, %fd67, %fd111;
	ld.global.f64 	%fd69, [%rd51+8];
	ld.global.u32 	%r65, [%rd53+4];
	mul.wide.s32 	%rd56, %r65, 4;
	add.s64 	%rd57, %rd1, %rd56;
	ld.global.u32 	%r66, [%rd57];
	cvt.rn.f64.s32 	%fd70, %r66;
	fma.rn.f64 	%fd71, %fd69, %fd70, %fd68;
	ld.global.f64 	%fd72, [%rd51+16];
	ld.global.u32 	%r67, [%rd53+8];
	mul.wide.s32 	%rd58, %r67, 4;
	add.s64 	%rd59, %rd1, %rd58;
	ld.global.u32 	%r68, [%rd59];
	cvt.rn.f64.s32 	%fd73, %r68;
	fma.rn.f64 	%fd74, %fd72, %fd73, %fd71;
	ld.global.f64 	%fd75, [%rd51+24];
	ld.global.u32 	%r69, [%rd53+12];
	mul.wide.s32 	%rd60, %r69, 4;
	add.s64 	%rd61, %rd1, %rd60;
	ld.global.u32 	%r70, [%rd61];
	cvt.rn.f64.s32 	%fd76, %r70;
	fma.rn.f64 	%fd77, %fd75, %fd76, %fd74;
	ld.global.f64 	%fd78, [%rd51+32];
	ld.global.u32 	%r71, [%rd53+16];
	mul.wide.s32 	%rd62, %r71, 4;
	add.s64 	%rd63, %rd1, %rd62;
	ld.global.u32 	%r72, [%rd63];
	cvt.rn.f64.s32 	%fd79, %r72;
	fma.rn.f64 	%fd80, %fd78, %fd79, %fd77;
	ld.global.f64 	%fd81, [%rd51+40];
	ld.global.u32 	%r73, [%rd53+20];
	mul.wide.s32 	%rd64, %r73, 4;
	add.s64 	%rd65, %rd1, %rd64;
	ld.global.u32 	%r74, [%rd65];
	cvt.rn.f64.s32 	%fd82, %r74;
	fma.rn.f64 	%fd83, %fd81, %fd82, %fd80;
	ld.global.f64 	%fd84, [%rd51+48];
	ld.global.u32 	%r75, [%rd53+24];
	mul.wide.s32 	%rd66, %r75, 4;
	add.s64 	%rd67, %rd1, %rd66;
	ld.global.u32 	%r76, [%rd67];
	cvt.rn.f64.s32 	%fd85, %r76;
	fma.rn.f64 	%fd86, %fd84, %fd85, %fd83;
	ld.global.f64 	%fd87, [%rd51+56];
	ld.global.u32 	%r77, [%rd53+28];
	mul.wide.s32 	%rd68, %r77, 4;
	add.s64 	%rd69, %rd1, %rd68;
	ld.global.u32 	%r78, [%rd69];
	cvt.rn.f64.s32 	%fd88, %r78;
	fma.rn.f64 	%fd111, %fd87, %fd88, %fd86;
	add.s32 	%r91, %r91, 8;
$L__BB0_8:
	setp.eq.s32 	%p7, %r12, 0;
	@%p7 bra 	$L__BB0_14;
	and.b32  	%r15, %r4, 3;
	setp.lt.u32 	%p8, %r12, 4;
	@%p8 bra 	$L__BB0_11;
	mul.wide.s32 	%rd70, %r91, 8;
	add.s64 	%rd71, %rd3, %rd70;
	ld.global.f64 	%fd90, [%rd71];
	mul.wide.s32 	%rd72, %r91, 4;
	add.s64 	%rd73, %rd2, %rd72;
	ld.global.u32 	%r79, [%rd73];
	mul.wide.s32 	%rd74, %r79, 4;
	add.s64 	%rd75, %rd1, %rd74;
	ld.global.u32 	%r80, [%rd75];
	cvt.rn.f64.s32 	%fd91, %r80;
	fma.rn.f64 	%fd92, %fd90, %fd91, %fd111;
	ld.global.f64 	%fd93, [%rd71+8];
	ld.global.u32 	%r81, [%rd73+4];
	mul.wide.s32 	%rd76, %r81, 4;
	add.s64 	%rd77, %rd1, %rd76;
	ld.global.u32 	%r82, [%rd77];
	cvt.rn.f64.s32 	%fd94, %r82;
	fma.rn.f64 	%fd95, %fd93, %fd94, %fd92;
	ld.global.f64 	%fd96, [%rd71+16];
	ld.global.u32 	%r83, [%rd73+8];
	mul.wide.s32 	%rd78, %r83, 4;
	add.s64 	%rd79, %rd1, %rd78;
	ld.global.u32 	%r84, [%rd79];
	cvt.rn.f64.s32 	%fd97, %r84;
	fma.rn.f64 	%fd98, %fd96, %fd97, %fd95;
	ld.global.f64 	%fd99, [%rd71+24];
	ld.global.u32 	%r85, [%rd73+12];
	mul.wide.s32 	%rd80, %r85, 4;
	add.s64 	%rd81, %rd1, %rd80;
	ld.global.u32 	%r86, [%rd81];
	cvt.rn.f64.s32 	%fd100, %r86;
	fma.rn.f64 	%fd111, %fd99, %fd100, %fd98;
	add.s32 	%r91, %r91, 4;
$L__BB0_11:
	setp.eq.s32 	%p9, %r15, 0;
	@%p9 bra 	$L__BB0_14;
	neg.s32 	%r94, %r15;
$L__BB0_13:
	.pragma "nounroll";
	mul.wide.s32 	%rd82, %r91, 4;
	add.s64 	%rd83, %rd2, %rd82;
	mul.wide.s32 	%rd84, %r91, 8;
	add.s64 	%rd85, %rd3, %rd84;
	ld.global.f64 	%fd101, [%rd85];
	ld.global.u32 	%r87, [%rd83];
	mul.wide.s32 	%rd86, %r87, 4;
	add.s64 	%rd87, %rd1, %rd86;
	ld.global.u32 	%r88, [%rd87];
	cvt.rn.f64.s32 	%fd102, %r88;
	fma.rn.f64 	%fd111, %fd101, %fd102, %fd111;
	add.s32 	%r91, %r91, 1;
	add.s32 	%r94, %r94, 1;
	setp.ne.s32 	%p10, %r94, 0;
	@%p10 bra 	$L__BB0_13;
$L__BB0_14:
	cvta.to.global.u64 	%rd88, %rd7;
	mul.wide.s32 	%rd89, %r1, 8;
	add.s64 	%rd90, %rd88, %rd89;
	st.global.f64 	[%rd90], %fd111;
$L__BB0_15:
	ret;

}


// ===== COMPILED SASS (sm_100) =====

	.target	sm_100

	.elftype	@"ET_EXEC"


//--------------------- .note.nv.tkinfo           --------------------------
	.section	.note.nv.tkinfo,"",@"SHT_NOTE"
	.sectionflags	@"SHF_NOTE_NV_TKINFO"
	.tkinfo
        /*0018*/ 	.word	0x00000002
        /*0030*/ 	.string	""
        /*0030*/ 	.string	"ptxas"
        /*0030*/ 	.string	"Cuda compilation tools, release 13.0, V13.0.88"
        /*0030*/ 	.string	"Build cuda_13.0.r13.0/compiler.36424714_0"
        /*0030*/ 	.string	"-arch sm_100 -m 64 "



//--------------------- .note.nv.cuinfo           --------------------------
	.section	.note.nv.cuinfo,"",@"SHT_NOTE"
	.sectionflags	@"SHF_NOTE_NV_CUINFO"
        /*0018*/ 	.short	0x0002
        /*001a*/ 	.short	0x0064
        /*001c*/ 	.short	0x0082
	.zero		2


//--------------------- .nv.info                  --------------------------
	.section	.nv.info,"",@"SHT_CUDA_INFO"
	.align	4


	//----- nvinfo : EIATTR_REGCOUNT
	.align		4
        /*0000*/ 	.byte	0x04, 0x2f
        /*0002*/ 	.short	(.L_1 - .L_0)
	.align		4
.L_0:
        /*0004*/ 	.word	index@(_Z12parallel_CSRiPiS_PdS_S0_)
        /*0008*/ 	.word	0x00000020


	//----- nvinfo : EIATTR_FRAME_SIZE
	.align		4
.L_1:
        /*000c*/ 	.byte	0x04, 0x11
        /*000e*/ 	.short	(.L_3 - .L_2)
	.align		4
.L_2:
        /*0010*/ 	.word	index@(_Z12parallel_CSRiPiS_PdS_S0_)
        /*0014*/ 	.word	0x00000000


	//----- nvinfo : EIATTR_MIN_STACK_SIZE
	.align		4
.L_3:
        /*0018*/ 	.byte	0x04, 0x12
        /*001a*/ 	.short	(.L_5 - .L_4)
	.align		4
.L_4:
        /*001c*/ 	.word	index@(_Z12parallel_CSRiPiS_PdS_S0_)
        /*0020*/ 	.word	0x00000000
.L_5:


//--------------------- .nv.compat                --------------------------
	.section	.nv.compat,"",@"SHT_CUDA_COMPAT_INFO"
	.align	4
        /*0000*/ 	.byte	0x02, 0x09, 0x00, 0x00, 0x02, 0x02, 0x01, 0x00, 0x02, 0x05, 0x05, 0x00, 0x03, 0x07, 0x01, 0x01
        /*0010*/ 	.byte	0x02, 0x03, 0x00, 0x00, 0x02, 0x06, 0x01, 0x00, 0x04, 0x0b, 0x08, 0x00, 0x01, 0x00, 0x00, 0x00
        /*0020*/ 	.byte	0x00, 0x00, 0x00, 0x00


//--------------------- .nv.info._Z12parallel_CSRiPiS_PdS_S0_ --------------------------
	.section	.nv.info._Z12parallel_CSRiPiS_PdS_S0_,"",@"SHT_CUDA_INFO"
	.sectionflags	@""
	.align	4


	//----- nvinfo : EIATTR_CUDA_API_VERSION
	.align		4
        /*0000*/ 	.byte	0x04, 0x37
        /*0002*/ 	.short	(.L_7 - .L_6)
.L_6:
        /*0004*/ 	.word	0x00000082


	//----- nvinfo : EIATTR_KPARAM_INFO
	.align		4
.L_7:
        /*0008*/ 	.byte	0x04, 0x17
        /*000a*/ 	.short	(.L_9 - .L_8)
.L_8:
        /*000c*/ 	.word	0x00000000
        /*0010*/ 	.short	0x0005
        /*0012*/ 	.short	0x0028
        /*0014*/ 	.byte	0x00, 0xf5, 0x21, 0x00


	//----- nvinfo : EIATTR_KPARAM_INFO
	.align		4
.L_9:
        /*0018*/ 	.byte	0x04, 0x17
        /*001a*/ 	.short	(.L_11 - .L_10)
.L_10:
        /*001c*/ 	.word	0x00000000
        /*0020*/ 	.short	0x0004
        /*0022*/ 	.short	0x0020
        /*0024*/ 	.byte	0x00, 0xf5, 0x21, 0x00


	//----- nvinfo : EIATTR_KPARAM_INFO
	.align		4
.L_11:
        /*0028*/ 	.byte	0x04, 0x17
        /*002a*/ 	.short	(.L_13 - .L_12)
.L_12:
        /*002c*/ 	.word	0x00000000
        /*0030*/ 	.short	0x0003
        /*0032*/ 	.short	0x0018
        /*0034*/ 	.byte	0x00, 0xf5, 0x21, 0x00


	//----- nvinfo : EIATTR_KPARAM_INFO
	.align		4
.L_13:
        /*0038*/ 	.byte	0x04, 0x17
        /*003a*/ 	.short	(.L_15 - .L_14)
.L_14:
        /*003c*/ 	.word	0x00000000
        /*0040*/ 	.short	0x0002
        /*0042*/ 	.short	0x0010
        /*0044*/ 	.byte	0x00, 0xf5, 0x21, 0x00


	//----- nvinfo : EIATTR_KPARAM_INFO
	.align		4
.L_15:
        /*0048*/ 	.byte	0x04, 0x17
        /*004a*/ 	.short	(.L_17 - .L_16)
.L_16:
        /*004c*/ 	.word	0x00000000
        /*0050*/ 	.short	0x0001
        /*0052*/ 	.short	0x0008
        /*0054*/ 	.byte	0x00, 0xf5, 0x21, 0x00


	//----- nvinfo : EIATTR_KPARAM_INFO
	.align		4
.L_17:
        /*0058*/ 	.byte	0x04, 0x17
        /*005a*/ 	.short	(.L_19 - .L_18)
.L_18:
        /*005c*/ 	.word	0x00000000
        /*0060*/ 	.short	0x0000
        /*0062*/ 	.short	0x0000
        /*0064*/ 	.byte	0x00, 0xf0, 0x11, 0x00


	//----- nvinfo : EIATTR_SPARSE_MMA_MASK
	.align		4
.L_19:
        /*0068*/ 	.byte	0x03, 0x50
        /*006a*/ 	.short	0x0000


	//----- nvinfo : EIATTR_MAXREG_COUNT
	.align		4
        /*006c*/ 	.byte	0x03, 0x1b
        /*006e*/ 	.short	0x00ff


	//----- nvinfo : EIATTR_MERCURY_ISA_VERSION
	.align		4
        /*0070*/ 	.byte	0x03, 0x5f
        /*0072*/ 	.short	0x0101


	//----- nvinfo : EIATTR_VRC_CTA_INIT_COUNT
	.align		4
        /*0074*/ 	.byte	0x02, 0x4a
	.zero		1
	.zero		1


	//----- nvinfo : EIATTR_EXIT_INSTR_OFFSETS
	.align		4
        /*0078*/ 	.byte	0x04, 0x1c
        /*007a*/ 	.short	(.L_21 - .L_20)


	//   ....[0]....
.L_20:
        /*007c*/ 	.word	0x00000070


	//   ....[1]....
        /*0080*/ 	.word	0x00001030


	//----- nvinfo : EIATTR_CRS_STACK_SIZE
	.align		4
.L_21:
        /*0084*/ 	.byte	0x04, 0x1e
        /*0086*/ 	.short	(.L_23 - .L_22)
.L_22:
        /*0088*/ 	.word	0x00000000


	//----- nvinfo : EIATTR_CBANK_PARAM_SIZE
	.align		4
.L_23:
        /*008c*/ 	.byte	0x03, 0x19
        /*008e*/ 	.short	0x0030


	//----- nvinfo : EIATTR_PARAM_CBANK
	.align		4
        /*0090*/ 	.byte	0x04, 0x0a
        /*0092*/ 	.short	(.L_25 - .L_24)
	.align		4
.L_24:
        /*0094*/ 	.word	index@(.nv.constant0._Z12parallel_CSRiPiS_PdS_S0_)
        /*0098*/ 	.short	0x0380
        /*009a*/ 	.short	0x0030


	//----- nvinfo : EIATTR_SW_WAR
	.align		4
.L_25:
        /*009c*/ 	.byte	0x04, 0x36
        /*009e*/ 	.short	(.L_27 - .L_26)
.L_26:
        /*00a0*/ 	.word	0x00000008
.L_27:


//--------------------- .nv.callgraph             --------------------------
	.section	.nv.callgraph,"",@"SHT_CUDA_CALLGRAPH"
	.align	4
	.sectionentsize	8
	.align		4
        /*0000*/ 	.word	0x00000000
	.align		4
        /*0004*/ 	.word	0xffffffff
	.align		4
        /*0008*/ 	.word	0x00000000
	.align		4
        /*000c*/ 	.word	0xfffffffe
	.align		4
        /*0010*/ 	.word	0x00000000
	.align		4
        /*0014*/ 	.word	0xfffffffd
	.align		4
        /*0018*/ 	.word	0x00000000
	.align		4
        /*001c*/ 	.word	0xfffffffc


//--------------------- .text._Z12parallel_CSRiPiS_PdS_S0_ --------------------------
	.section	.text._Z12parallel_CSRiPiS_PdS_S0_,"ax",@progbits
	.align	128
        .global         _Z12parallel_CSRiPiS_PdS_S0_
        .type           _Z12parallel_CSRiPiS_PdS_S0_,@function
        .size           _Z12parallel_CSRiPiS_PdS_S0_,(.L_x_11 - _Z12parallel_CSRiPiS_PdS_S0_)
        .other          _Z12parallel_CSRiPiS_PdS_S0_,@"STO_CUDA_ENTRY STV_DEFAULT"
_Z12parallel_CSRiPiS_PdS_S0_:
.text._Z12parallel_CSRiPiS_PdS_S0_:
[----:B------:R-:W-:Y:S01]  /*0000*/  LDC R1, c[0x0][0x37c] ;  /* 0x0000df00ff017b82 */ /* 0x000fe20000000800 */
[----:B------:R-:W0:Y:S07]  /*0010*/  S2R R3, SR_TID.X ;  /* 0x0000000000037919 */ /* 0x000e2e0000002100 */
[----:B------:R-:W0:Y:S01]  /*0020*/  S2UR UR4, SR_CTAID.X ;  /* 0x00000000000479c3 */ /* 0x000e220000002500 */
[----:B------:R-:W1:Y:S07]  /*0030*/  LDCU UR5, c[0x0][0x380] ;  /* 0x00007000ff0577ac */ /* 0x000e6e0008000800 */
[----:B------:R-:W0:Y:S02]  /*0040*/  LDC R0, c[0x0][0x360] ;  /* 0x0000d800ff007b82 */ /* 0x000e240000000800 */
[----:B0-----:R-:W-:-:S05]  /*0050*/  IMAD R0, R0, UR4, R3 ;  /* 0x0000000400007c24 */ /* 0x001fca000f8e0203 */
[----:B-1----:R-:W-:-:S13]  /*0060*/  ISETP.GE.AND P0, PT, R0, UR5, PT ;  /* 0x0000000500007c0c */ /* 0x002fda000bf06270 */
[----:B------:R-:W-:Y:S05]  /*0070*/  @P0 EXIT ;  /* 0x000000000000094d */ /* 0x000fea0003800000 */
[----:B------:R-:W0:Y:S01]  /*0080*/  LDC.64 R2, c[0x0][0x388] ;  /* 0x0000e200ff027b82 */ /* 0x000e220000000a00 */
[----:B------:R-:W1:Y:S01]  /*0090*/  LDCU.64 UR4, c[0x0][0x358] ;  /* 0x00006b00ff0477ac */ /* 0x000e620008000a00 */
[----:B0-----:R-:W-:-:S05]  /*00a0*/  IMAD.WIDE R2, R0, 0x4, R2 ;  /* 0x0000000400027825 */ /* 0x001fca00078e0202 */
[----:B-1----:R-:W2:Y:S04]  /*00b0*/  LDG.E R4, desc[UR4][R2.64] ;  /* 0x0000000402047981 */ /* 0x002ea8000c1e1900 */
[----:B------:R-:W2:Y:S01]  /*00c0*/  LDG.E R5, desc[UR4][R2.64+0x4] ;  /* 0x0000040402057981 */ /* 0x000ea2000c1e1900 */
[----:B------:R-:W-:Y:S01]  /*00d0*/  BSSY.RECONVERGENT B0, `(.L_x_0) ;  /* 0x00000f2000007945 */ /* 0x000fe20003800200 */
[----:B------:R-:W-:Y:S02]  /*00e0*/  CS2R R22, SRZ ;  /* 0x0000000000167805 */ /* 0x000fe4000001ff00 */
[----:B--2---:R-:W-:-:S13]  /*00f0*/  ISETP.GE.AND P0, PT, R4, R5, PT ;  /* 0x000000050400720c */ /* 0x004fda0003f06270 */
[----:B------:R-:W-:Y:S05]  /*0100*/  @P0 BRA `(.L_x_1) ;  /* 0x0000000c00b80947 */ /* 0x000fea0003800000 */
[----:B------:R-:W-:Y:S01]  /*0110*/  MOV R2, R4 ;  /* 0x0000000400027202 */ /* 0x000fe20000000f00 */
[----:B------:R-:W-:Y:S01]  /*0120*/  BSSY.RECONVERGENT B1, `(.L_x_2) ;  /* 0x0000079000017945 */ /* 0x000fe20003800200 */
[----:B------:R-:W-:Y:S02]  /*0130*/  CS2R R22, SRZ ;  /* 0x0000000000167805 */ /* 0x000fe4000001ff00 */
[----:B------:R-:W-:-:S04]  /*0140*/  VIADDMNMX R5, R2, 0x1, R5, !PT ;  /* 0x0000000102057846 */ /* 0x000fc80007800105 */
[CC--:B------:R-:W-:Y:S02]  /*0150*/  IADD3 R3, PT, PT, R2.reuse, -R5.reuse, RZ ;  /* 0x8000000502037210 */ /* 0x0c0fe40007ffe0ff */
[----:B------:R-:W-:Y:S02]  /*0160*/  IADD3 R4, PT, PT, -R2, R5, RZ ;  /* 0x0000000502047210 */ /* 0x000fe40007ffe1ff */
[----:B------:R-:W-:Y:S02]  /*0170*/  ISETP.GT.U32.AND P1, PT, R3, -0x10, PT ;  /* 0xfffffff00300780c */ /* 0x000fe40003f24070 */
[----:B------:R-:W-:-:S04]  /*0180*/  LOP3.LUT R5, R4, 0xf, RZ, 0xc0, !PT ;  /* 0x0000000f04057812 */ /* 0x000fc800078ec0ff */
[----:B------:R-:W-:-:S07]  /*0190*/  ISETP.NE.AND P0, PT, R5, RZ, PT ;  /* 0x000000ff0500720c */ /* 0x000fce0003f05270 */
[----:B------:R-:W-:Y:S06]  /*01a0*/  @P1 BRA `(.L_x_3) ;  /* 0x0000000400c01947 */ /* 0x000fec0003800000 */
[----:B------:R-:W0:Y:S01]  /*01b0*/  LDC.64 R6, c[0x0][0x390] ;  /* 0x0000e400ff067b82 */ /* 0x000e220000000a00 */
[----:B------:R-:W-:Y:S02]  /*01c0*/  LOP3.LUT R3, R4, 0xfffffff0, RZ, 0xc0, !PT ;  /* 0xfffffff004037812 */ /* 0x000fe400078ec0ff */
[----:B------:R-:W-:Y:S02]  /*01d0*/  CS2R R22, SRZ ;  /* 0x0000000000167805 */ /* 0x000fe4000001ff00 */
[----:B------:R-:W-:-:S03]  /*01e0*/  IADD3 R3, PT, PT, -R3, RZ, RZ ;  /* 0x000000ff03037210 */ /* 0x000fc60007ffe1ff */
[----:B------:R-:W1:Y:S01]  /*01f0*/  LDC.64 R8, c[0x0][0x398] ;  /* 0x0000e600ff087b82 */ /* 0x000e620000000a00 */
[----:B0-----:R-:W-:-:S04]  /*0200*/  IADD3 R6, P2, PT, R6, 0x20, RZ ;  /* 0x0000002006067810 */ /* 0x001fc80007f5e0ff */
[----:B------:R-:W-:Y:S02]  /*0210*/  IADD3.X R7, PT, PT, RZ, R7, RZ, P2, !PT ;  /* 0x00000007ff077210 */ /* 0x000fe400017fe4ff */
[----:B-1----:R-:W-:-:S04]  /*0220*/  IADD3 R8, P1, PT, R8, 0x40, RZ ;  /* 0x0000004008087810 */ /* 0x002fc80007f3e0ff */
[----:B------:R-:W-:-:S09]  /*0230*/  IADD3.X R9, PT, PT, RZ, R9, RZ, P1, !PT ;  /* 0x00000009ff097210 */ /* 0x000fd20000ffe4ff */
.L_x_4:
[C---:B------:R-:W-:Y:S01]  /*0240*/  IMAD.WIDE R14, R2.reuse, 0x4, R6 ;  /* 0x00000004020e7825 */ /* 0x040fe200078e0206 */
[----:B------:R-:W0:Y:S04]  /*0250*/  LDC.64 R12, c[0x0][0x3a0] ;  /* 0x0000e800ff0c7b82 */ /* 0x000e280000000a00 */
[----:B------:R-:W0:Y:S04]  /*0260*/  LDG.E R27, desc[UR4][R14.64+-0x20] ;  /* 0xffffe0040e1b7981 */ /* 0x000e28000c1e1900 */
[----:B------:R-:W2:Y:S04]  /*0270*/  LDG.E R25, desc[UR4][R14.64+-0x1c] ;  /* 0xffffe4040e197981 */ /* 0x000ea8000c1e1900 */
[----:B------:R-:W3:Y:S01]  /*0280*/  LDG.E R29, desc[UR4][R14.64+-0x18] ;  /* 0xffffe8040e1d7981 */ /* 0x000ee2000c1e1900 */
[----:B------:R-:W-:-:S05]  /*0290*/  IMAD.WIDE R10, R2, 0x8, R8 ;  /* 0x00000008020a7825 */ /* 0x000fca00078e0208 */
[----:B------:R-:W4:Y:S04]  /*02a0*/  LDG.E.64 R18, desc[UR4][R10.64+-0x40] ;  /* 0xffffc0040a127981 */ /* 0x000f28000c1e1b00 */
[----:B------:R-:W5:Y:S01]  /*02b0*/  LDG.E.64 R16, desc[UR4][R10.64+-0x38] ;  /* 0xffffc8040a107981 */ /* 0x000f62000c1e1b00 */
[----:B0-----:R-:W-:-:S06]  /*02c0*/  IMAD.WIDE R26, R27, 0x4, R12 ;  /* 0x000000041b1a7825 */ /* 0x001fcc00078e020c */
[----:B------:R-:W4:Y:S01]  /*02d0*/  LDG.E R26, desc[UR4][R26.64] ;  /* 0x000000041a1a7981 */ /* 0x000f22000c1e1900 */
[----:B--2---:R-:W-:-:S06]  /*02e0*/  IMAD.WIDE R24, R25, 0x4, R12 ;  /* 0x0000000419187825 */ /* 0x004fcc00078e020c */
[----:B------:R-:W2:Y:S01]  /*02f0*/  LDG.E R25, desc[UR4][R24.64] ;  /* 0x0000000418197981 */ /* 0x000ea2000c1e1900 */
[----:B---3--:R-:W-:-:S03]  /*0300*/  IMAD.WIDE R28, R29, 0x4, R12 ;  /* 0x000000041d1c7825 */ /* 0x008fc600078e020c */
[----:B------:R-:W3:Y:S04]  /*0310*/  LDG.E R27, desc[UR4][R14.64+-0x14] ;  /* 0xffffec040e1b7981 */ /* 0x000ee8000c1e1900 */
[----:B------:R-:W3:Y:S04]  /*0320*/  LDG.E R24, desc[UR4][R28.64] ;  /* 0x000000041c187981 */ /* 0x000ee8000c1e1900 */
[----:B------:R-:W3:Y:S01]  /*0330*/  LDG.E R29, desc[UR4][R14.64+-0x10] ;  /* 0xfffff0040e1d7981 */ /* 0x000ee2000c1e1900 */
[----:B----4-:R0:W1:Y:S03]  /*0340*/  I2F.F64 R20, R26 ;  /* 0x0000001a00147312 */ /* 0x0100660000201c00 */
[----:B0-----:R-:W4:Y:S01]  /*0350*/  LDG.E R26, desc[UR4][R14.64+-0xc] ;  /* 0xfffff4040e1a7981 */ /* 0x001f22000c1e1900 */
[----:B-1----:R-:W-:-:S03]  /*0360*/  DFMA R20, R18, R20, R22 ;  /* 0x000000141214722b */ /* 0x002fc60000000016 */
[----:B------:R-:W4:Y:S01]  /*0370*/  LDG.E.64 R18, desc[UR4][R10.64+-0x30] ;  /* 0xffffd0040a127981 */ /* 0x000f22000c1e1b00 */
[----:B--2---:R-:W5:Y:S04]  /*0380*/  I2F.F64 R22, R25 ;  /* 0x0000001900167312 */ /* 0x004f680000201c00 */
[----:B-----5:R-:W-:Y:S01]  /*0390*/  DFMA R16, R16, R22, R20 ;  /* 0x000000161010722b */ /* 0x020fe20000000014 */
[----:B---3--:R-:W-:-:S03]  /*03a0*/  IMAD.WIDE R20, R27, 0x4, R12 ;  /* 0x000000041b147825 */ /* 0x008fc600078e020c */
[----:B------:R-:W4:Y:S03]  /*03b0*/  I2F.F64 R22, R24 ;  /* 0x0000001800167312 */ /* 0x000f260000201c00 */
[----:B------:R-:W2:Y:S04]  /*03c0*/  LDG.E R20, desc[UR4][R20.64] ;  /* 0x0000000414147981 */ /* 0x000ea8000c1e1900 */
[----:B------:R-:W3:Y:S01]  /*03d0*/  LDG.E R21, desc[UR4][R14.64+-0x8] ;  /* 0xfffff8040e157981 */ /* 0x000ee2000c1e1900 */
[----:B----4-:R-:W-:-:S03]  /*03e0*/  DFMA R16, R18, R22, R16 ;  /* 0x000000161210722b */ /* 0x010fc60000000010 */
[----:B------:R-:W4:Y:S01]  /*03f0*/  LDG.E.64 R18, desc[UR4][R10.64+-0x28] ;  /* 0xffffd8040a127981 */ /* 0x000f22000c1e1b00 */
[----:B------:R-:W-:-:S05]  /*0400*/  IMAD.WIDE R22, R29, 0x4, R12 ;  /* 0x000000041d167825 */ /* 0x000fca00078e020c */
[----:B------:R-:W5:Y:S04]  /*0410*/  LDG.E R24, desc[UR4][R22.64] ;  /* 0x0000000416187981 */ /* 0x000f68000c1e1900 */
[----:B------:R-:W5:Y:S01]  /*0420*/  LDG.E.64 R22, desc[UR4][R10.64+-0x20] ;  /* 0xffffe0040a167981 */ /* 0x000f62000c1e1b00 */
[--C-:B------:R-:W-:Y:S01]  /*0430*/  IMAD.WIDE R26, R26, 0x4, R12.reuse ;  /* 0x000000041a1a7825 */ /* 0x100fe200078e020c */
[----:B--2---:R-:W4:Y:S05]  /*0440*/  I2F.F64 R28, R20 ;  /* 0x00000014001c7312 */ /* 0x004f2a0000201c00 */
[----:B------:R-:W2:Y:S01]  /*0450*/  LDG.E R26, desc[UR4][R26.64] ;  /* 0x000000041a1a7981 */ /* 0x000ea2000c1e1900 */
[----:B----4-:R-:W-:Y:S01]  /*0460*/  DFMA R16, R18, R28, R16 ;  /* 0x0000001c1210722b */ /* 0x010fe20000000010 */
[----:B---3--:R-:W-:-:S02]  /*0470*/  IMAD.WIDE R28, R21, 0x4, R12 ;  /* 0x00000004151c7825 */ /* 0x008fc400078e020c */
[----:B------:R-:W3:Y:S04]  /*0480*/  LDG.E.64 R18, desc[UR4][R10.64+-0x18] ;  /* 0xffffe8040a127981 */ /* 0x000ee8000c1e1b00 */
[----:B------:R-:W4:Y:S01]  /*0490*/  LDG.E R21, desc[UR4][R28.64] ;  /* 0x000000041c157981 */ /* 0x000f22000c1e1900 */
[----:B-----5:R-:W0:Y:S03]  /*04a0*/  I2F.F64 R24, R24 ;  /* 0x0000001800187312 */ /* 0x020e260000201c00 */
[----:B------:R-:W5:Y:S01]  /*04b0*/  LDG.E R29, desc[UR4][R14.64+-0x4] ;  /* 0xfffffc040e1d7981 */ /* 0x000f62000c1e1900 */
[----:B0-----:R-:W-:-:S03]  /*04c0*/  DFMA R22, R22, R24, R16 ;  /* 0x000000181616722b */ /* 0x001fc60000000010 */
[----:B------:R-:W5:Y:S04]  /*04d0*/  LDG.E R25, desc[UR4][R14.64] ;  /* 0x000000040e197981 */ /* 0x000f68000c1e1900 */
[----:B------:R-:W5:Y:S01]  /*04e0*/  LDG.E.64 R16, desc[UR4][R10.64+-0x10] ;  /* 0xfffff0040a107981 */ /* 0x000f62000c1e1b00 */
[----:B--2---:R-:W3:Y:S02]  /*04f0*/  I2F.F64 R26, R26 ;  /* 0x0000001a001a7312 */ /* 0x004ee40000201c00 */
[----:B---3--:R-:W-:Y:S01]  /*0500*/  DFMA R18, R18, R26, R22 ;  /* 0x0000001a1212722b */ /* 0x008fe20000000016 */
[----:B------:R-:W2:Y:S05]  /*0510*/  LDG.E R27, desc[UR4][R14.64+0x4] ;  /* 0x000004040e1b7981 */ /* 0x000eaa000c1e1900 */
[----:B----4-:R-:W0:Y:S01]  /*0520*/  I2F.F64 R20, R21 ;  /* 0x0000001500147312 */ /* 0x010e220000201c00 */
[----:B-----5:R-:W-:-:S06]  /*0530*/  IMAD.WIDE R22, R29, 0x4, R12 ;  /* 0x000000041d167825 */ /* 0x020fcc00078e020c */
[----:B------:R-:W3:Y:S01]  /*0540*/  LDG.E R22, desc[UR4][R22.64] ;  /* 0x0000000416167981 */ /* 0x000ee2000c1e1900 */
[--C-:B------:R-:W-:Y:S01]  /*0550*/  IMAD.WIDE R24, R25, 0x4, R12.reuse ;  /* 0x0000000419187825 */ /* 0x100fe200078e020c */
[----:B0-----:R-:W-:Y:S02]  /*0560*/  DFMA R16, R16, R20, R18 ;  /* 0x000000141010722b */ /* 0x001fe40000000012 */
[----:B------:R-:W4:Y:S04]  /*0570*/  LDG.E.64 R18, desc[UR4][R10.64+-0x8] ;  /* 0xfffff8040a127981 */ /* 0x000f28000c1e1b00 */
[----:B------:R-:W5:Y:S04]  /*0580*/  LDG.E R20, desc[UR4][R14.64+0x8] ;  /* 0x000008040e147981 */ /* 0x000f68000c1e1900 */
[----:B------:R-:W5:Y:S04]  /*0590*/  LDG.E R21, desc[UR4][R24.64] ;  /* 0x0000000418157981 */ /* 0x000f68000c1e1900 */
[----:B------:R-:W5:Y:S04]  /*05a0*/  LDG.E R23, desc[UR4][R14.64+0xc] ;  /* 0x00000c040e177981 */ /* 0x000f68000c1e1900 */
[----:B------:R-:W5:Y:S01]  /*05b0*/  LDG.E.64 R24, desc[UR4][R10.64] ;  /* 0x000000040a187981 */ /* 0x000f62000c1e1b00 */
[----:B--2---:R-:W-:-:S06]  /*05c0*/  IMAD.WIDE R26, R27, 0x4, R12 ;  /* 0x000000041b1a7825 */ /* 0x004fcc00078e020c */
[----:B------:R-:W2:Y:S01]  /*05d0*/  LDG.E R26, desc[UR4][R26.64] ;  /* 0x000000041a1a7981 */ /* 0x000ea2000c1e1900 */
[----:B---3--:R-:W4:Y:S02]  /*05e0*/  I2F.F64 R28, R22 ;  /* 0x00000016001c7312 */ /* 0x008f240000201c00 */
[----:B----4-:R-:W-:Y:S01]  /*05f0*/  DFMA R16, R18, R28, R16 ;  /* 0x0000001c1210722b */ /* 0x010fe20000000010 */
[--C-:B-----5:R-:W-:Y:S01]  /*0600*/  IMAD.WIDE R18, R20, 0x4, R12.reuse ;  /* 0x0000000414127825 */ /* 0x120fe200078e020c */
[----:B------:R-:W3:Y:S04]  /*0610*/  LDG.E.64 R28, desc[UR4][R10.64+0x8] ;  /* 0x000008040a1c7981 */ /* 0x000ee8000c1e1b00 */
[----:B------:R-:W0:Y:S01]  /*0620*/  I2F.F64 R20, R21 ;  /* 0x0000001500147312 */ /* 0x000e220000201c00 */
[----:B------:R-:W4:Y:S01]  /*0630*/  LDG.E R18, desc[UR4][R18.64] ;  /* 0x0000000412127981 */ /* 0x000f22000c1e1900 */
[----:B------:R-:W-:-:S06]  /*0640*/  IMAD.WIDE R22, R23, 0x4, R12 ;  /* 0x0000000417167825 */ /* 0x000fcc00078e020c */
[----:B------:R-:W5:Y:S01]  /*0650*/  LDG.E R22, desc[UR4][R22.64] ;  /* 0x0000000416167981 */ /* 0x000f62000c1e1900 */
[----:B0-----:R-:W-:-:S03]  /*0660*/  DFMA R24, R24, R20, R16 ;  /* 0x000000141818722b */ /* 0x001fc60000000010 */
[----:B------:R-:W5:Y:S04]  /*0670*/  LDG.E R19, desc[UR4][R14.64+0x18] ;  /* 0x000018040e137981 */ /* 0x000f68000c1e1900 */
[----:B------:R-:W5:Y:S04]  /*0680*/  LDG.E R20, desc[UR4][R14.64+0x10] ;  /* 0x000010040e147981 */ /* 0x000f68000c1e1900 */
[----:B------:R-:W5:Y:S01]  /*0690*/  LDG.E.64 R16, desc[UR4][R10.64+0x10] ;  /* 0x000010040a107981 */ /* 0x000f62000c1e1b00 */
[----:B--2---:R-:W3:Y:S02]  /*06a0*/  I2F.F64 R26, R26 ;  /* 0x0000001a001a7312 */ /* 0x004ee40000201c00 */
[----:B---3--:R-:W-:Y:S01]  /*06b0*/  DFMA R24, R28, R26, R24 ;  /* 0x0000001a1c18722b */ /* 0x008fe20000000018 */
[----:B------:R-:W2:Y:S05]  /*06c0*/  LDG.E R27, desc[UR4][R14.64+0x14] ;  /* 0x000014040e1b7981 */ /* 0x000eaa000c1e1900 */
[----:B----4-:R-:W0:Y:S01]  /*06d0*/  I2F.F64 R28, R18 ;  /* 0x00000012001c7312 */ /* 0x010e220000201c00 */
[----:B-----5:R-:W-:Y:S01]  /*06e0*/  IMAD.WIDE R20, R20, 0x4, R12 ;  /* 0x0000000414147825 */ /* 0x020fe200078e020c */
[----:B0-----:R-:W-:-:S02]  /*06f0*/  DFMA R16, R16, R28, R24 ;  /* 0x0000001c1010722b */ /* 0x001fc40000000018 */
[----:B------:R-:W3:Y:S04]  /*0700*/  LDG.E.64 R24, desc[UR4][R10.64+0x18] ;  /* 0x000018040a187981 */ /* 0x000ee8000c1e1b00 */
[----:B------:R-:W4:Y:S04]  /*0710*/  LDG.E R20, desc[UR4][R20.64] ;  /* 0x0000000414147981 */ /* 0x000f28000c1e1900 */
[----:B------:R-:W5:Y:S04]  /*0720*/  LDG.E.64 R28, desc[UR4][R10.64+0x20] ;  /* 0x000020040a1c7981 */ /* 0x000f68000c1e1b00 */
[----:B------:R-:W5:Y:S01]  /*0730*/  LDG.E R21, desc[UR4][R14.64+0x1c] ;  /* 0x00001c040e157981 */ /* 0x000f62000c1e1900 */
[----:B------:R-:W3:Y:S01]  /*0740*/  I2F.F64 R22, R22 ;  /* 0x0000001600167312 */ /* 0x000ee20000201c00 */
[----:B------:R-:W-:-:S06]  /*0750*/  IMAD.WIDE R18, R19, 0x4, R12 ;  /* 0x0000000413127825 */ /* 0x000fcc00078e020c */
[----:B------:R-:W5:Y:S04]  /*0760*/  LDG.E R18, desc[UR4][R18.64] ;  /* 0x0000000412127981 */ /* 0x000f68000c1e1900 */
[----:B------:R-:W5:Y:S01]  /*0770*/  LDG.E.64 R14, desc[UR4][R10.64+0x28] ;  /* 0x000028040a0e7981 */ /* 0x000f62000c1e1b00 */
[----:B--2---:R-:W-:-:S06]  /*0780*/  IMAD.WIDE R26, R27, 0x4, R12 ;  /* 0x000000041b1a7825 */ /* 0x004fcc00078e020c */
[----:B------:R-:W2:Y:S01]  /*0790*/  LDG.E R26, desc[UR4][R26.64] ;  /* 0x000000041a1a7981 */ /* 0x000ea2000c1e1900 */
[----:B---3--:R-:W-:Y:S01]  /*07a0*/  DFMA R16, R24, R22, R16 ;  /* 0x000000161810722b */ /* 0x008fe20000000010 */
[----:B----4-:R-:W0:Y:S01]  /*07b0*/  I2F.F64 R24, R20 ;  /* 0x0000001400187312 */ /* 0x010e220000201c00 */
[----:B-----5:R-:W-:-:S06]  /*07c0*/  IMAD.WIDE R12, R21, 0x4, R12 ;  /* 0x00000004150c7825 */ /* 0x020fcc00078e020c */
[----:B------:R-:W3:Y:S01]  /*07d0*/  LDG.E R12, desc[UR4][R12.64] ;  /* 0x000000040c0c7981 */ /* 0x000ee2000c1e1900 */
[----:B0-----:R-:W-:-:S03]  /*07e0*/  DFMA R16, R28, R24, R16 ;  /* 0x000000181c10722b */ /* 0x001fc60000000010 */
[----:B------:R-:W4:Y:S04]  /*07f0*/  LDG.E.64 R24, desc[UR4][R10.64+0x30] ;  /* 0x000030040a187981 */ /* 0x000f28000c1e1b00 */
[----:B------:R-:W5:Y:S01]  /*0800*/  LDG.E.64 R28, desc[UR4][R10.64+0x38] ;  /* 0x000038040a1c7981 */ /* 0x000f62000c1e1b00 */
[----:B------:R-:W-:Y:S01]  /*0810*/  I2F.F64 R22, R18 ;  /* 0x0000001200167312 */ /* 0x000fe20000201c00 */
[----:B------:R-:W-:-:S04]  /*0820*/  IADD3 R3, PT, PT, R3, 0x10, RZ ;  /* 0x0000001003037810 */ /* 0x000fc80007ffe0ff */
[----:B------:R-:W-:Y:S02]  /*0830*/  ISETP.NE.AND P1, PT, R3, RZ, PT ;  /* 0x000000ff0300720c */ /* 0x000fe40003f25270 */
[----:B------:R-:W-:Y:S01]  /*0840*/  IADD3 R2, PT, PT, R2, 0x10, RZ ;  /* 0x0000001002027810 */ /* 0x000fe20007ffe0ff */
[----:B--2---:R-:W0:Y:S02]  /*0850*/  I2F.F64 R26, R26 ;  /* 0x0000001a001a7312 */ /* 0x004e240000201c00 */
[----:B0-----:R-:W-:-:S06]  /*0860*/  DFMA R14, R14, R26, R16 ;  /* 0x0000001a0e0e722b */ /* 0x001fcc0000000010 */
[----:B---3--:R-:W5:Y:S02]  /*0870*/  I2F.F64 R16, R12 ;  /* 0x0000000c00107312 */ /* 0x008f640000201c00 */
[----:B----4-:R-:W-:-:S08]  /*0880*/  DFMA R22, R24, R22, R14 ;  /* 0x000000161816722b */ /* 0x010fd0000000000e */
[----:B-----5:R-:W-:Y:S01]  /*0890*/  DFMA R22, R28, R16, R22 ;  /* 0x000000101c16722b */ /* 0x020fe20000000016 */
[----:B------:R-:W-:Y:S10]  /*08a0*/  @P1 BRA `(.L_x_4) ;  /* 0xfffffff800641947 */ /* 0x000ff4000383ffff */
.L_x_3:
[----:B------:R-:W-:Y:S05]  /*08b0*/  BSYNC.RECONVERGENT B1 ;  /* 0x0000000000017941 */ /* 0x000fea0003800200 */
.L_x_2:
[----:B------:R-:W-:Y:S05]  /*08c0*/  @!P0 BRA `(.L_x_1) ;  /* 0x0000000400c88947 */ /* 0x000fea0003800000 */
[----:B------:R-:W-:Y:S01]  /*08d0*/  ISETP.GE.U32.AND P0, PT, R5, 0x8, PT ;  /* 0x000000080500780c */ /* 0x000fe20003f06070 */
[----:B------:R-:W-:Y:S01]  /*08e0*/  BSSY.RECONVERGENT B1, `(.L_x_5) ;  /* 0x000003a000017945 */ /* 0x000fe20003800200 */
[----:B------:R-:W-:-:S04]  /*08f0*/  LOP3.LUT R3, R4, 0x7, RZ, 0xc0, !PT ;  /* 0x0000000704037812 */ /* 0x000fc800078ec0ff */
[----:B------:R-:W-:-:S07]  /*0900*/  ISETP.NE.AND P1, PT, R3, RZ, PT ;  /* 0x000000ff0300720c */ /* 0x000fce0003f25270 */
[----:B------:R-:W-:Y:S06]  /*0910*/  @!P0 BRA `(.L_x_6) ;  /* 0x0000000000d88947 */ /* 0x000fec0003800000 */
[----:B------:R-:W0:Y:S08]  /*0920*/  LDC.64 R12, c[0x0][0x390] ;  /* 0x0000e400ff0c7b82 */ /* 0x000e300000000a00 */
[----:B------:R-:W1:Y:S08]  /*0930*/  LDC.64 R10, c[0x0][0x3a0] ;  /* 0x0000e800ff0a7b82 */ /* 0x000e700000000a00 */
[----:B------:R-:W2:Y:S01]  /*0940*/  LDC.64 R8, c[0x0][0x398] ;  /* 0x0000e600ff087b82 */ /* 0x000ea20000000a00 */
[----:B0-----:R-:W-:-:S05]  /*0950*/  IMAD.WIDE R12, R2, 0x4, R12 ;  /* 0x00000004020c7825 */ /* 0x001fca00078e020c */
[----:B------:R-:W1:Y:S04]  /*0960*/  LDG.E R7, desc[UR4][R12.64] ;  /* 0x000000040c077981 */ /* 0x000e68000c1e1900 */
[----:B------:R-:W3:Y:S04]  /*0970*/  LDG.E R25, desc[UR4][R12.64+0x4] ;  /* 0x000004040c197981 */ /* 0x000ee8000c1e1900 */
[----:B------:R-:W4:Y:S01]  /*0980*/  LDG.E R19, desc[UR4][R12.64+0x8] ;  /* 0x000008040c137981 */ /* 0x000f22000c1e1900 */
[----:B--2---:R-:W-:-:S03]  /*0990*/  IMAD.WIDE R8, R2, 0x8, R8 ;  /* 0x0000000802087825 */ /* 0x004fc600078e0208 */
[----:B------:R-:W2:Y:S04]  /*09a0*/  LDG.E R17, desc[UR4][R12.64+0xc] ;  /* 0x00000c040c117981 */ /* 0x000ea8000c1e1900 */
[----:B------:R-:W5:Y:S04]  /*09b0*/  LDG.E.64 R14, desc[UR4][R8.64] ;  /* 0x00000004080e7981 */ /* 0x000f68000c1e1b00 */
[----:B------:R-:W2:Y:S04]  /*09c0*/  LDG.E R29, desc[UR4][R12.64+0x10] ;  /* 0x000010040c1d7981 */ /* 0x000ea8000c1e1900 */
[----:B------:R-:W5:Y:S04]  /*09d0*/  LDG.E R27, desc[UR4][R12.64+0x14] ;  /* 0x000014040c1b7981 */ /* 0x000f68000c1e1900 */
[----:B------:R-:W5:Y:S01]  /*09e0*/  LDG.E R5, desc[UR4][R12.64+0x1c] ;  /* 0x00001c040c057981 */ /* 0x000f62000c1e1900 */
[----:B-1----:R-:W-:-:S05]  /*09f0*/  IMAD.WIDE R6, R7, 0x4, R10 ;  /* 0x0000000407067825 */ /* 0x002fca00078e020a */
[----:B------:R-:W5:Y:S01]  /*0a00*/  LDG.E R21, desc[UR4][R6.64] ;  /* 0x0000000406157981 */ /* 0x000f62000c1e1900 */
[----:B---3--:R-:W-:-:S05]  /*0a10*/  IMAD.WIDE R24, R25, 0x4, R10 ;  /* 0x0000000419187825 */ /* 0x008fca00078e020a */
[----:B------:R-:W3:Y:S01]  /*0a20*/  LDG.E R20, desc[UR4][R24.64] ;  /* 0x0000000418147981 */ /* 0x000ee2000c1e1900 */
[----:B----4-:R-:W-:-:S05]  /*0a30*/  IMAD.WIDE R18, R19, 0x4, R10 ;  /* 0x0000000413127825 */ /* 0x010fca00078e020a */
[----:B------:R-:W4:Y:S04]  /*0a40*/  LDG.E R16, desc[UR4][R18.64] ;  /* 0x0000000412107981 */ /* 0x000f28000c1e1900 */
[----:B------:R-:W4:Y:S04]  /*0a50*/  LDG.E R25, desc[UR4][R12.64+0x18] ;  /* 0x000018040c197981 */ /* 0x000f28000c1e1900 */
[----:B------:R-:W4:Y:S04]  /*0a60*/  LDG.E.64 R18, desc[UR4][R8.64+0x8] ;  /* 0x0000080408127981 */ /* 0x000f28000c1e1b00 */
[----:B------:R-:W4:Y:S01]  /*0a70*/  LDG.E.64 R12, desc[UR4][R8.64+0x10] ;  /* 0x00001004080c7981 */ /* 0x000f22000c1e1b00 */
[----:B--2---:R-:W-:-:S04]  /*0a80*/  IMAD.WIDE R28, R29, 0x4, R10 ;  /* 0x000000041d1c7825 */ /* 0x004fc800078e020a */
[----:B-----5:R-:W-:-:S05]  /*0a90*/  IMAD.WIDE R26, R27, 0x4, R10 ;  /* 0x000000041b1a7825 */ /* 0x020fca00078e020a */
[----:B------:R-:W2:Y:S04]  /*0aa0*/  LDG.E R24, desc[UR4][R26.64] ;  /* 0x000000041a187981 */ /* 0x000ea8000c1e1900 */
[----:B------:R-:W5:Y:S01]  /*0ab0*/  LDG.E.64 R26, desc[UR4][R8.64+0x30] ;  /* 0x00003004081a7981 */ /* 0x000f62000c1e1b00 */
[----:B------:R-:W0:Y:S02]  /*0ac0*/  I2F.F64 R6, R21 ;  /* 0x0000001500067312 */ /* 0x000e240000201c00 */
[----:B0-----:R-:W-:Y:S01]  /*0ad0*/  DFMA R22, R14, R6, R22 ;  /* 0x000000060e16722b */ /* 0x001fe20000000016 */
[----:B------:R-:W-:-:S05]  /*0ae0*/  IMAD.WIDE R6, R17, 0x4, R10 ;  /* 0x0000000411067825 */ /* 0x000fca00078e020a */
[----:B---3--:R-:W0:Y:S01]  /*0af0*/  I2F.F64 R20, R20 ;  /* 0x0000001400147312 */ /* 0x008e220000201c00 */
[----:B------:R-:W3:Y:S04]  /*0b00*/  LDG.E.64 R14, desc[UR4][R8.64+0x18] ;  /* 0x00001804080e7981 */ /* 0x000ee8000c1e1b00 */
[----:B------:R-:W5:Y:S03]  /*0b10*/  LDG.E R6, desc[UR4][R6.64] ;  /* 0x0000000406067981 */ /* 0x000f66000c1e1900 */
[----:B----4-:R-:W1:Y:S01]  /*0b20*/  I2F.F64 R16, R16 ;  /* 0x0000001000107312 */ /* 0x010e620000201c00 */
[----:B------:R-:W4:Y:S01]  /*0b30*/  LDG.E R7, desc[UR4][R28.64] ;  /* 0x000000041c077981 */ /* 0x000f22000c1e1900 */
[----:B0-----:R-:W-:Y:S01]  /*0b40*/  DFMA R18, R18, R20, R22 ;  /* 0x000000141212722b */ /* 0x001fe20000000016 */
[----:B------:R-:W-:-:S02]  /*0b50*/  IMAD.WIDE R20, R25, 0x4, R10 ;  /* 0x0000000419147825 */ /* 0x000fc400078e020a */
[----:B------:R-:W3:Y:S02]  /*0b60*/  LDG.E.64 R22, desc[UR4][R8.64+0x20] ;  /* 0x0000200408167981 */ /* 0x000ee4000c1e1b00 */
[----:B------:R-:W-:Y:S02]  /*0b70*/  IMAD.WIDE R10, R5, 0x4, R10 ;  /* 0x00000004050a7825 */ /* 0x000fe400078e020a */
[----:B------:R-:W3:Y:S01]  /*0b80*/  LDG.E R21, desc[UR4][R20.64] ;  /* 0x0000000414157981 */ /* 0x000ee2000c1e1900 */
[----:B-1----:R-:W-:-:S03]  /*0b90*/  DFMA R18, R12, R16, R18 ;  /* 0x000000100c12722b */ /* 0x002fc60000000012 */
[----:B------:R-:W3:Y:S04]  /*0ba0*/  LDG.E.64 R12, desc[UR4][R8.64+0x28] ;  /* 0x00002804080c7981 */ /* 0x000ee8000c1e1b00 */
[----:B------:R-:W3:Y:S04]  /*0bb0*/  LDG.E R10, desc[UR4][R10.64] ;  /* 0x000000040a0a7981 */ /* 0x000ee8000c1e1900 */
[----:B------:R-:W3:Y:S01]  /*0bc0*/  LDG.E.64 R28, desc[UR4][R8.64+0x38] ;  /* 0x00003804081c7981 */ /* 0x000ee2000c1e1b00 */
[----:B--2---:R-:W-:Y:S01]  /*0bd0*/  I2F.F64 R24, R24 ;  /* 0x0000001800187312 */ /* 0x004fe20000201c00 */
[----:B------:R-:W-:-:S07]  /*0be0*/  IADD3 R2, PT, PT, R2, 0x8, RZ ;  /* 0x0000000802027810 */ /* 0x000fce0007ffe0ff */
[----:B-----5:R-:W3:Y:S08]  /*0bf0*/  I2F.F64 R16, R6 ;  /* 0x0000000600107312 */ /* 0x020ef00000201c00 */
[----:B----4-:R-:W0:Y:S01]  /*0c00*/  I2F.F64 R6, R7 ;  /* 0x0000000700067312 */ /* 0x010e220000201c00 */
[----:B---3--:R-:W-:-:S07]  /*0c10*/  DFMA R14, R14, R16, R18 ;  /* 0x000000100e0e722b */ /* 0x008fce0000000012 */
[----:B------:R-:W1:Y:S01]  /*0c20*/  I2F.F64 R16, R21 ;  /* 0x0000001500107312 */ /* 0x000e620000201c00 */
[----:B0-----:R-:W-:-:S07]  /*0c30*/  DFMA R14, R22, R6, R14 ;  /* 0x00000006160e722b */ /* 0x001fce000000000e */
[----:B------:R-:W0:Y:S01]  /*0c40*/  I2F.F64 R22, R10 ;  /* 0x0000000a00167312 */ /* 0x000e220000201c00 */
[----:B------:R-:W-:-:S08]  /*0c50*/  DFMA R12, R12, R24, R14 ;  /* 0x000000180c0c722b */ /* 0x000fd0000000000e */
[----:B-1----:R-:W-:-:S08]  /*0c60*/  DFMA R12, R26, R16, R12 ;  /* 0x000000101a0c722b */ /* 0x002fd0000000000c */
[----:B0-----:R-:W-:-:S11]  /*0c70*/  DFMA R22, R28, R22, R12 ;  /* 0x000000161c16722b */ /* 0x001fd6000000000c */
.L_x_6:
[----:B------:R-:W-:Y:S05]  /*0c80*/  BSYNC.RECONVERGENT B1 ;  /* 0x0000000000017941 */ /* 0x000fea0003800200 */
.L_x_5:
[----:B------:R-:W-:Y:S05]  /*0c90*/  @!P1 BRA `(.L_x_1) ;  /* 0x0000000000d49947 */ /* 0x000fea0003800000 */
[----:B------:R-:W-:Y:S01]  /*0ca0*/  ISETP.GE.U32.AND P0, PT, R3, 0x4, PT ;  /* 0x000000040300780c */ /* 0x000fe20003f06070 */
[----:B------:R-:W-:Y:S01]  /*0cb0*/  BSSY.RECONVERGENT B1, `(.L_x_7) ;  /* 0x0000022000017945 */ /* 0x000fe20003800200 */
[----:B------:R-:W-:-:S04]  /*0cc0*/  LOP3.LUT R4, R4, 0x3, RZ, 0xc0, !PT ;  /* 0x0000000304047812 */ /* 0x000fc800078ec0ff */
[----:B------:R-:W-:-:S07]  /*0cd0*/  ISETP.NE.AND P1, PT, R4, RZ, PT ;  /* 0x000000ff0400720c */ /* 0x000fce0003f25270 */
[----:B------:R-:W-:Y:S06]  /*0ce0*/  @!P0 BRA `(.L_x_8) ;  /* 0x0000000000788947 */ /* 0x000fec0003800000 */
[----:B------:R-:W0:Y:S08]  /*0cf0*/  LDC.64 R6, c[0x0][0x390] ;  /* 0x0000e400ff067b82 */ /* 0x000e300000000a00 */
[----:B------:R-:W1:Y:S01]  /*0d00*/  LDC.64 R14, c[0x0][0x398] ;  /* 0x0000e600ff0e7b82 */ /* 0x000e620000000a00 */
[----:B0-----:R-:W-:-:S07]  /*0d10*/  IMAD.WIDE R8, R2, 0x4, R6 ;  /* 0x0000000402087825 */ /* 0x001fce00078e0206 */
[----:B------:R-:W0:Y:S01]  /*0d20*/  LDC.64 R6, c[0x0][0x3a0] ;  /* 0x0000e800ff067b82 */ /* 0x000e220000000a00 */
[----:B------:R-:W0:Y:S04]  /*0d30*/  LDG.E R13, desc[UR4][R8.64] ;  /* 0x00000004080d7981 */ /* 0x000e28000c1e1900 */
[----:B------:R-:W2:Y:S04]  /*0d40*/  LDG.E R21, desc[UR4][R8.64+0x4] ;  /* 0x0000040408157981 */ /* 0x000ea8000c1e1900 */
[----:B------:R-:W3:Y:S04]  /*0d50*/  LDG.E R17, desc[UR4][R8.64+0x8] ;  /* 0x0000080408117981 */ /* 0x000ee8000c1e1900 */
[----:B------:R-:W4:Y:S01]  /*0d60*/  LDG.E R25, desc[UR4][R8.64+0xc] ;  /* 0x00000c0408197981 */ /* 0x000f22000c1e1900 */
[----:B-1----:R-:W-:-:S05]  /*0d70*/  IMAD.WIDE R14, R2, 0x8, R14 ;  /* 0x00000008020e7825 */ /* 0x002fca00078e020e */
[----:B------:R-:W5:Y:S04]  /*0d80*/  LDG.E.64 R10, desc[UR4][R14.64] ;  /* 0x000000040e0a7981 */ /* 0x000f68000c1e1b00 */
[----:B------:R-:W5:Y:S01]  /*0d90*/  LDG.E.64 R8, desc[UR4][R14.64+0x8] ;  /* 0x000008040e087981 */ /* 0x000f62000c1e1b00 */
[----:B0-----:R-:W-:-:S05]  /*0da0*/  IMAD.WIDE R12, R13, 0x4, R6 ;  /* 0x000000040d0c7825 */ /* 0x001fca00078e0206 */
[----:B------:R-:W5:Y:S01]  /*0db0*/  LDG.E R3, desc[UR4][R12.64] ;  /* 0x000000040c037981 */ /* 0x000f62000c1e1900 */
[----:B--2---:R-:W-:-:S05]  /*0dc0*/  IMAD.WIDE R20, R21, 0x4, R6 ;  /* 0x0000000415147825 */ /* 0x004fca00078e0206 */
[----:B------:R-:W2:Y:S01]  /*0dd0*/  LDG.E R5, desc[UR4][R20.64] ;  /* 0x0000000414057981 */ /* 0x000ea2000c1e1900 */
[----:B---3--:R-:W-:-:S03]  /*0de0*/  IMAD.WIDE R16, R17, 0x4, R6 ;  /* 0x0000000411107825 */ /* 0x008fc600078e0206 */
[----:B------:R-:W3:Y:S01]  /*0df0*/  LDG.E.64 R12, desc[UR4][R14.64+0x18] ;  /* 0x000018040e0c7981 */ /* 0x000ee2000c1e1b00 */
[----:B----4-:R-:W-:-:S03]  /*0e00*/  IMAD.WIDE R24, R25, 0x4, R6 ;  /* 0x0000000419187825 */ /* 0x010fc600078e0206 */
[----:B------:R-:W4:Y:S04]  /*0e10*/  LDG.E R16, desc[UR4][R16.64] ;  /* 0x0000000410107981 */ /* 0x000f28000c1e1900 */
[----:B------:R-:W3:Y:S04]  /*0e20*/  LDG.E R24, desc[UR4][R24.64] ;  /* 0x0000000418187981 */ /* 0x000ee8000c1e1900 */
[----:B------:R-:W3:Y:S01]  /*0e30*/  LDG.E.64 R6, desc[UR4][R14.64+0x10] ;  /* 0x000010040e067981 */ /* 0x000ee2000c1e1b00 */
[----:B------:R-:W-:Y:S01]  /*0e40*/  IADD3 R2, PT, PT, R2, 0x4, RZ ;  /* 0x0000000402027810 */ /* 0x000fe20007ffe0ff */
[----:B-----5:R-:W0:Y:S08]  /*0e50*/  I2F.F64 R18, R3 ;  /* 0x0000000300127312 */ /* 0x020e300000201c00 */
[----:B--2---:R-:W1:Y:S01]  /*0e60*/  I2F.F64 R20, R5 ;  /* 0x0000000500147312 */ /* 0x004e620000201c00 */
[----:B0-----:R-:W-:-:S07]  /*0e70*/  DFMA R10, R10, R18, R22 ;  /* 0x000000120a0a722b */ /* 0x001fce0000000016 */
[----:B----4-:R-:W0:Y:S01]  /*0e80*/  I2F.F64 R18, R16 ;  /* 0x0000001000127312 */ /* 0x010e220000201c00 */
[----:B-1----:R-:W-:-:S07]  /*0e90*/  DFMA R8, R8, R20, R10 ;  /* 0x000000140808722b */ /* 0x002fce000000000a */
[----:B---3--:R-:W1:Y:S01]  /*0ea0*/  I2F.F64 R22, R24 ;  /* 0x0000001800167312 */ /* 0x008e620000201c00 */
[----:B0-----:R-:W-:-:S08]  /*0eb0*/  DFMA R6, R6, R18, R8 ;  /* 0x000000120606722b */ /* 0x001fd00000000008 */
[----:B-1----:R-:W-:-:S11]  /*0ec0*/  DFMA R22, R12, R22, R6 ;  /* 0x000000160c16722b */ /* 0x002fd60000000006 */
.L_x_8:
[----:B------:R-:W-:Y:S05]  /*0ed0*/  BSYNC.RECONVERGENT B1 ;  /* 0x0000000000017941 */ /* 0x000fea0003800200 */
.L_x_7:
[----:B------:R-:W-:Y:S05]  /*0ee0*/  @!P1 BRA `(.L_x_1) ;  /* 0x0000000000409947 */ /* 0x000fea0003800000 */
[----:B------:R-:W0:Y:S01]  /*0ef0*/  LDC.64 R6, c[0x0][0x3a0] ;  /* 0x0000e800ff067b82 */ /* 0x000e220000000a00 */
[----:B------:R-:W-:-:S07]  /*0f00*/  IADD3 R3, PT, PT, -R4, RZ, RZ ;  /* 0x000000ff04037210 */ /* 0x000fce0007ffe1ff */
[----:B------:R-:W1:Y:S08]  /*0f10*/  LDC.64 R8, c[0x0][0x390] ;  /* 0x0000e400ff087b82 */ /* 0x000e700000000a00 */
[----:B------:R-:W2:Y:S02]  /*0f20*/  LDC.64 R10, c[0x0][0x398] ;  /* 0x0000e600ff0a7b82 */ /* 0x000ea40000000a00 */
.L_x_9:
[----:B-1----:R-:W-:-:S06]  /*0f30*/  IMAD.WIDE R4, R2, 0x4, R8 ;  /* 0x0000000402047825 */ /* 0x002fcc00078e0208 */
[----:B------:R-:W0:Y:S01]  /*0f40*/  LDG.E R5, desc[UR4][R4.64] ;  /* 0x0000000404057981 */ /* 0x000e22000c1e1900 */
[----:B--2---:R-:W-:-:S06]  /*0f50*/  IMAD.WIDE R12, R2, 0x8, R10 ;  /* 0x00000008020c7825 */ /* 0x004fcc00078e020a */
[----:B------:R-:W2:Y:S01]  /*0f60*/  LDG.E.64 R12, desc[UR4][R12.64] ;  /* 0x000000040c0c7981 */ /* 0x000ea2000c1e1b00 */
[----:B0-----:R-:W-:-:S06]  /*0f70*/  IMAD.WIDE R14, R5, 0x4, R6 ;  /* 0x00000004050e7825 */ /* 0x001fcc00078e0206 */
[----:B------:R-:W3:Y:S01]  /*0f80*/  LDG.E R14, desc[UR4][R14.64] ;  /* 0x000000040e0e7981 */ /* 0x000ee2000c1e1900 */
[----:B------:R-:W-:-:S04]  /*0f90*/  IADD3 R3, PT, PT, R3, 0x1, RZ ;  /* 0x0000000103037810 */ /* 0x000fc80007ffe0ff */
[----:B------:R-:W-:Y:S02]  /*0fa0*/  ISETP.NE.AND P0, PT, R3, RZ, PT ;  /* 0x000000ff0300720c */ /* 0x000fe40003f05270 */
[----:B------:R-:W-:Y:S01]  /*0fb0*/  IADD3 R2, PT, PT, R2, 0x1, RZ ;  /* 0x0000000102027810 */ /* 0x000fe20007ffe0ff */
[----:B---3--:R-:W2:Y:S02]  /*0fc0*/  I2F.F64 R16, R14 ;  /* 0x0000000e00107312 */ /* 0x008ea40000201c00 */
[----:B--2---:R-:W-:-:S08]  /*0fd0*/  DFMA R22, R12, R16, R22 ;  /* 0x000000100c16722b */ /* 0x004fd00000000016 */
[----:B------:R-:W-:Y:S05]  /*0fe0*/  @P0 BRA `(.L_x_9) ;  /* 0xfffffffc00d00947 */ /* 0x000fea000383ffff */
.L_x_1:
[----:B------:R-:W-:Y:S05]  /*0ff0*/  BSYNC.RECONVERGENT B0 ;  /* 0x0000000000007941 */ /* 0x000fea0003800200 */
.L_x_0:
[----:B------:R-:W0:Y:S02]  /*1000*/  LDC.64 R2, c[0x0][0x3a8] ;  /* 0x0000ea00ff027b82 */ /* 0x000e240000000a00 */
[----:B0-----:R-:W-:-:S05]  /*1010*/  IMAD.WIDE R2, R0, 0x8, R2 ;  /* 0x0000000800027825 */ /* 0x001fca00078e0202 */
[----:B------:R-:W-:Y:S01]  /*1020*/  STG.E.64 desc[UR4][R2.64], R22 ;  /* 0x0000001602007986 */ /* 0x000fe2000c101b04 */
[----:B------:R-:W-:Y:S05]  /*1030*/  EXIT ;  /* 0x000000000000794d */ /* 0x000fea0003800000 */
.L_x_10:
[----:B------:R-:W-:-:S00]  /*1040*/  BRA `(.L_x_10) ;  /* 0xfffffffc00fc7947 */ /* 0x000fc0000383ffff */
[----:B------:R-:W-:-:S00]  /*1050*/  NOP ;  /* 0x0000000000007918 */ /* 0x000fc00000000000 */
        /* <DEDUP_REMOVED lines=10> */
.L_x_11:


//--------------------- .nv.shared.reserved.0     --------------------------
	.section	.nv.shared.reserved.0,"aw",@nobits
	.weak		__nv_reservedSMEM_offset_0_alias
	.size		__nv_reservedSMEM_offset_0_alias, 0, 64
	.other		__nv_reservedSMEM_offset_0_alias,@"STO_CUDA_RESERVED_SHARED STV_DEFAULT"
__nv_reservedSMEM_offset_0_alias:
	.zero		0
	.zero		64


//--------------------- .nv.constant0._Z12parallel_CSRiPiS_PdS_S0_ --------------------------
	.section	.nv.constant0._Z12parallel_CSRiPiS_PdS_S0_,"a",@progbits
	.sectionflags	@""
	.align	4
.nv.constant0._Z12parallel_CSRiPiS_PdS_S0_:
	.zero		944


//--------------------- SYMBOLS --------------------------

	.type		.nv.reservedSmem.offset0,@object
	.size		.nv.reservedSmem.offset0,0x4
